//
// Generated by NVIDIA NVVM Compiler
//
// Compiler Build ID: CL-36424714
// Cuda compilation tools, release 13.0, V13.0.88
// Based on NVVM 20.0.0
//

.version 9.0
.target sm_100
.address_size 64

	// .globl	_Z14dynproc_kerneliPiS_S_iiii
// _ZZ14dynproc_kerneliPiS_S_iiiiE4prev has been demoted
// _ZZ14dynproc_kerneliPiS_S_iiiiE6result has been demoted

.visible .entry _Z14dynproc_kerneliPiS_S_iiii(
	.param .u32 _Z14dynproc_kerneliPiS_S_iiii_param_0,
	.param .u64 .ptr .align 1 _Z14dynproc_kerneliPiS_S_iiii_param_1,
	.param .u64 .ptr .align 1 _Z14dynproc_kerneliPiS_S_iiii_param_2,
	.param .u64 .ptr .align 1 _Z14dynproc_kerneliPiS_S_iiii_param_3,
	.param .u32 _Z14dynproc_kerneliPiS_S_iiii_param_4,
	.param .u32 _Z14dynproc_kerneliPiS_S_iiii_param_5,
	.param .u32 _Z14dynproc_kerneliPiS_S_iiii_param_6,
	.param .u32 _Z14dynproc_kerneliPiS_S_iiii_param_7
)
{
	.reg .pred 	%p<17>;
	.reg .b32 	%r<62>;
	.reg .b64 	%rd<13>;
	// demoted variable
	.shared .align 4 .b8 _ZZ14dynproc_kerneliPiS_S_iiiiE4prev[1024];
	// demoted variable
	.shared .align 4 .b8 _ZZ14dynproc_kerneliPiS_S_iiiiE6result[1024];
	ld.param.u32 	%r19, [_Z14dynproc_kerneliPiS_S_iiii_param_0];
	ld.param.u64 	%rd2, [_Z14dynproc_kerneliPiS_S_iiii_param_1];
	ld.param.u64 	%rd3, [_Z14dynproc_kerneliPiS_S_iiii_param_2];
	ld.param.u64 	%rd4, [_Z14dynproc_kerneliPiS_S_iiii_param_3];
	ld.param.u32 	%r20, [_Z14dynproc_kerneliPiS_S_iiii_param_4];
	ld.param.u32 	%r21, [_Z14dynproc_kerneliPiS_S_iiii_param_6];
	ld.param.u32 	%r22, [_Z14dynproc_kerneliPiS_S_iiii_param_7];
	mov.u32 	%r23, %ctaid.x;
	mov.u32 	%r1, %tid.x;
	shl.b32 	%r24, %r19, 1;
	sub.s32 	%r25, 256, %r24;
	mul.lo.s32 	%r2, %r25, %r23;
	sub.s32 	%r26, %r2, %r22;
	add.s32 	%r27, %r26, 255;
	add.s32 	%r3, %r26, %r1;
	neg.s32 	%r28, %r26;
	shr.s32 	%r29, %r26, 31;
	and.b32  	%r4, %r29, %r28;
	setp.lt.s32 	%p3, %r27, %r20;
	not.b32 	%r30, %r26;
	add.s32 	%r31, %r20, %r30;
	selp.b32 	%r5, 255, %r31, %p3;
	setp.lt.s32 	%p4, %r3, 0;
	setp.ge.s32 	%p5, %r3, %r20;
	shl.b32 	%r32, %r1, 2;
	mov.u32 	%r33, _ZZ14dynproc_kerneliPiS_S_iiiiE4prev;
	add.s32 	%r6, %r33, %r32;
	or.pred  	%p6, %p4, %p5;
	@%p6 bra 	$L__BB0_2;
	cvta.to.global.u64 	%rd5, %rd3;
	mul.wide.u32 	%rd6, %r3, 4;
	add.s64 	%rd7, %rd5, %rd6;
	ld.global.u32 	%r34, [%rd7];
	st.shared.u32 	[%r6], %r34;
$L__BB0_2:
	bar.sync 	0;
	setp.lt.s32 	%p8, %r19, 1;
	mov.u32 	%r36, _ZZ14dynproc_kerneliPiS_S_iiiiE6result;
	add.s32 	%r7, %r36, %r32;
	@%p8 bra 	$L__BB0_10;
	sub.s32 	%r8, 254, %r1;
	add.s32 	%r38, %r1, -1;
	max.s32 	%r39, %r38, %r4;
	shl.b32 	%r40, %r39, 2;
	add.s32 	%r9, %r33, %r40;
	add.s32 	%r42, %r1, 1;
	min.s32 	%r43, %r42, %r5;
	shl.b32 	%r44, %r43, 2;
	add.s32 	%r10, %r33, %r44;
	neg.s32 	%r60, %r19;
	mad.lo.s32 	%r45, %r21, %r20, %r1;
	add.s32 	%r46, %r45, %r2;
	sub.s32 	%r59, %r46, %r22;
	cvta.to.global.u64 	%rd1, %rd2;
	mov.b32 	%r61, 1;
$L__BB0_4:
	setp.gt.s32 	%p9, %r1, %r5;
	setp.lt.s32 	%p10, %r1, %r4;
	add.s32 	%r48, %r61, -1;
	setp.le.u32 	%p11, %r1, %r48;
	setp.gt.s32 	%p12, %r48, %r8;
	or.pred  	%p13, %p11, %p12;
	or.pred  	%p14, %p13, %p10;
	or.pred  	%p16, %p14, %p9;
	@%p16 bra 	$L__BB0_6;
	ld.shared.u32 	%r50, [%r9];
	ld.shared.u32 	%r51, [%r6];
	ld.shared.u32 	%r52, [%r10];
	min.s32 	%r53, %r50, %r51;
	min.s32 	%r54, %r53, %r52;
	mul.wide.s32 	%rd8, %r59, 4;
	add.s64 	%rd9, %rd1, %rd8;
	ld.global.u32 	%r55, [%rd9];
	add.s32 	%r56, %r54, %r55;
	st.shared.u32 	[%r7], %r56;
$L__BB0_6:
	bar.sync 	0;
	add.s32 	%r60, %r60, 1;
	setp.eq.s32 	%p15, %r60, 0;
	@%p15 bra 	$L__BB0_10;
	@%p16 bra 	$L__BB0_9;
	ld.shared.u32 	%r57, [%r7];
	st.shared.u32 	[%r6], %r57;
$L__BB0_9:
	bar.sync 	0;
	add.s32 	%r61, %r61, 1;
	add.s32 	%r59, %r59, %r20;
	bra.uni 	$L__BB0_4;
$L__BB0_10:
	@%p16 bra 	$L__BB0_12;
	ld.shared.u32 	%r58, [%r7];
	cvta.to.global.u64 	%rd10, %rd4;
	mul.wide.s32 	%rd11, %r3, 4;
	add.s64 	%rd12, %rd10, %rd11;
	st.global.u32 	[%rd12], %r58;
$L__BB0_12:
	ret;

}


// ===== COMPILED SASS (sm_100) =====

	.target	sm_100

	.elftype	@"ET_EXEC"


//--------------------- .note.nv.tkinfo           --------------------------
	.section	.note.nv.tkinfo,"",@"SHT_NOTE"
	.sectionflags	@"SHF_NOTE_NV_TKINFO"
	.tkinfo
        /*0018*/ 	.word	0x00000002
        /*0030*/ 	.string	""
        /*0030*/ 	.string	"ptxas"
        /*0030*/ 	.string	"Cuda compilation tools, release 13.0, V13.0.88"
        /*0030*/ 	.string	"Build cuda_13.0.r13.0/compiler.36424714_0"
        /*0030*/ 	.string	"-arch sm_100 -m 64 "



//--------------------- .note.nv.cuinfo           --------------------------
	.section	.note.nv.cuinfo,"",@"SHT_NOTE"
	.sectionflags	@"SHF_NOTE_NV_CUINFO"
        /*0018*/ 	.short	0x0002
        /*001a*/ 	.short	0x0064
        /*001c*/ 	.short	0x0082
	.zero		2


//--------------------- .nv.info                  --------------------------
	.section	.nv.info,"",@"SHT_CUDA_INFO"
	.align	4


	//----- nvinfo : EIATTR_REGCOUNT
	.align		4
        /*0000*/ 	.byte	0x04, 0x2f
        /*0002*/ 	.short	(.L_1 - .L_0)
	.align		4
.L_0:
        /*0004*/ 	.word	index@(_Z14dynproc_kerneliPiS_S_iiii)
        /*0008*/ 	.word	0x00000014


	//----- nvinfo : EIATTR_FRAME_SIZE
	.align		4
.L_1:
        /*000c*/ 	.byte	0x04, 0x11
        /*000e*/ 	.short	(.L_3 - .L_2)
	.align		4
.L_2:
        /*0010*/ 	.word	index@(_Z14dynproc_kerneliPiS_S_iiii)
        /*0014*/ 	.word	0x00000000


	//----- nvinfo : EIATTR_MIN_STACK_SIZE
	.align		4
.L_3:
        /*0018*/ 	.byte	0x04, 0x12
        /*001a*/ 	.short	(.L_5 - .L_4)
	.align		4
.L_4:
        /*001c*/ 	.word	index@(_Z14dynproc_kerneliPiS_S_iiii)
        /*0020*/ 	.word	0x00000000
.L_5:


//--------------------- .nv.compat                --------------------------
	.section	.nv.compat,"",@"SHT_CUDA_COMPAT_INFO"
	.align	4
        /*0000*/ 	.byte	0x02, 0x09, 0x00, 0x00, 0x02, 0x02, 0x01, 0x00, 0x02, 0x05, 0x05, 0x00, 0x03, 0x07, 0x01, 0x01
        /*0010*/ 	.byte	0x02, 0x03, 0x00, 0x00, 0x02, 0x06, 0x01, 0x00, 0x04, 0x0b, 0x08, 0x00, 0x09, 0x00, 0x00, 0x00
        /*0020*/ 	.byte	0x00, 0x00, 0x00, 0x00


//--------------------- .nv.info._Z14dynproc_kerneliPiS_S_iiii --------------------------
	.section	.nv.info._Z14dynproc_kerneliPiS_S_iiii,"",@"SHT_CUDA_INFO"
	.sectionflags	@""
	.align	4


	//----- nvinfo : EIATTR_CUDA_API_VERSION
	.align		4
        /*0000*/ 	.byte	0x04, 0x37
        /*0002*/ 	.short	(.L_7 - .L_6)
.L_6:
        /*0004*/ 	.word	0x00000082


	//----- nvinfo : EIATTR_KPARAM_INFO
	.align		4
.L_7:
        /*0008*/ 	.byte	0x04, 0x17
        /*000a*/ 	.short	(.L_9 - .L_8)
.L_8:
        /*000c*/ 	.word	0x00000000
        /*0010*/ 	.short	0x0007
        /*0012*/ 	.short	0x002c
        /*0014*/ 	.byte	0x00, 0xf0, 0x11, 0x00


	//----- nvinfo : EIATTR_KPARAM_INFO
	.align		4
.L_9:
        /*0018*/ 	.byte	0x04, 0x17
        /*001a*/ 	.short	(.L_11 - .L_10)
.L_10:
        /*001c*/ 	.word	0x00000000
        /*0020*/ 	.short	0x0006
        /*0022*/ 	.short	0x0028
        /*0024*/ 	.byte	0x00, 0xf0, 0x11, 0x00


	//----- nvinfo : EIATTR_KPARAM_INFO
	.align		4
.L_11:
        /*0028*/ 	.byte	0x04, 0x17
        /*002a*/ 	.short	(.L_13 - .L_12)
.L_12:
        /*002c*/ 	.word	0x00000000
        /*0030*/ 	.short	0x0005
        /*0032*/ 	.short	0x0024
        /*0034*/ 	.byte	0x00, 0xf0, 0x11, 0x00


	//----- nvinfo : EIATTR_KPARAM_INFO
	.align		4
.L_13:
        /*0038*/ 	.byte	0x04, 0x17
        /*003a*/ 	.short	(.L_15 - .L_14)
.L_14:
        /*003c*/ 	.word	0x00000000
        /*0040*/ 	.short	0x0004
        /*0042*/ 	.short	0x0020
        /*0044*/ 	.byte	0x00, 0xf0, 0x11, 0x00


	//----- nvinfo : EIATTR_KPARAM_INFO
	.align		4
.L_15:
        /*0048*/ 	.byte	0x04, 0x17
        /*004a*/ 	.short	(.L_17 - .L_16)
.L_16:
        /*004c*/ 	.word	0x00000000
        /*0050*/ 	.short	0x0003
        /*0052*/ 	.short	0x0018
        /*0054*/ 	.byte	0x00, 0xf5, 0x21, 0x00


	//----- nvinfo : EIATTR_KPARAM_INFO
	.align		4
.L_17:
        /*0058*/ 	.byte	0x04, 0x17
        /*005a*/ 	.short	(.L_19 - .L_18)
.L_18:
        /*005c*/ 	.word	0x00000000
        /*0060*/ 	.short	0x0002
        /*0062*/ 	.short	0x0010
        /*0064*/ 	.byte	0x00, 0xf5, 0x21, 0x00


	//----- nvinfo : EIATTR_KPARAM_INFO
	.align		4
.L_19:
        /*0068*/ 	.byte	0x04, 0x17
        /*006a*/ 	.short	(.L_21 - .L_20)
.L_20:
        /*006c*/ 	.word	0x00000000
        /*0070*/ 	.short	0x0001
        /*0072*/ 	.short	0x0008
        /*0074*/ 	.byte	0x00, 0xf5, 0x21, 0x00


	//----- nvinfo : EIATTR_KPARAM_INFO
	.align		4
.L_21:
        /*0078*/ 	.byte	0x04, 0x17
        /*007a*/ 	.short	(.L_23 - .L_22)
.L_22:
        /*007c*/ 	.word	0x00000000
        /*0080*/ 	.short	0x0000
        /*0082*/ 	.short	0x0000
        /*0084*/ 	.byte	0x00, 0xf0, 0x11, 0x00


	//----- nvinfo : EIATTR_SPARSE_MMA_MASK
	.align		4
.L_23:
        /*0088*/ 	.byte	0x03, 0x50
        /*008a*/ 	.short	0x0000


	//----- nvinfo : EIATTR_MAXREG_COUNT
	.align		4
        /*008c*/ 	.byte	0x03, 0x1b
        /*008e*/ 	.short	0x00ff


	//----- nvinfo : EIATTR_NUM_BARRIERS
	.align		4
        /*0090*/ 	.byte	0x02, 0x4c
        /*0092*/ 	.byte	0x01
	.zero		1


	//----- nvinfo : EIATTR_MERCURY_ISA_VERSION
	.align		4
        /*0094*/ 	.byte	0x03, 0x5f
        /*0096*/ 	.short	0x0101


	//----- nvinfo : EIATTR_VRC_CTA_INIT_COUNT
	.align		4
        /*0098*/ 	.byte	0x02, 0x4a
	.zero		1
	.zero		1


	//----- nvinfo : EIATTR_EXIT_INSTR_OFFSETS
	.align		4
        /*009c*/ 	.byte	0x04, 0x1c
        /*009e*/ 	.short	(.L_25 - .L_24)


	//   ....[0]....
.L_24:
        /*00a0*/ 	.word	0x000004a0


	//   ....[1]....
        /*00a4*/ 	.word	0x000004f0


	//----- nvinfo : EIATTR_CRS_STACK_SIZE
	.align		4
.L_25:
        /*00a8*/ 	.byte	0x04, 0x1e
        /*00aa*/ 	.short	(.L_27 - .L_26)
.L_26:
        /*00ac*/ 	.word	0x00000000


	//----- nvinfo : EIATTR_CBANK_PARAM_SIZE
	.align		4
.L_27:
        /*00b0*/ 	.byte	0x03, 0x19
        /*00b2*/ 	.short	0x0030


	//----- nvinfo : EIATTR_PARAM_CBANK
	.align		4
        /*00b4*/ 	.byte	0x04, 0x0a
        /*00b6*/ 	.short	(.L_29 - .L_28)
	.align		4
.L_28:
        /*00b8*/ 	.word	index@(.nv.constant0._Z14dynproc_kerneliPiS_S_iiii)
        /*00bc*/ 	.short	0x0380
        /*00be*/ 	.short	0x0030


	//----- nvinfo : EIATTR_SW_WAR
	.align		4
.L_29:
        /*00c0*/ 	.byte	0x04, 0x36
        /*00c2*/ 	.short	(.L_31 - .L_30)
.L_30:
        /*00c4*/ 	.word	0x00000008
.L_31:


//--------------------- .nv.callgraph             --------------------------
	.section	.nv.callgraph,"",@"SHT_CUDA_CALLGRAPH"
	.align	4
	.sectionentsize	8
	.align		4
        /*0000*/ 	.word	0x00000000
	.align		4
        /*0004*/ 	.word	0xffffffff
	.align		4
        /*0008*/ 	.word	0x00000000
	.align		4
        /*000c*/ 	.word	0xfffffffe
	.align		4
        /*0010*/ 	.word	0x00000000
	.align		4
        /*0014*/ 	.word	0xfffffffd
	.align		4
        /*0018*/ 	.word	0x00000000
	.align		4
        /*001c*/ 	.word	0xfffffffc


//--------------------- .text._Z14dynproc_kerneliPiS_S_iiii --------------------------
	.section	.text._Z14dynproc_kerneliPiS_S_iiii,"ax",@progbits
	.align	128
        .global         _Z14dynproc_kerneliPiS_S_iiii
        .type           _Z14dynproc_kerneliPiS_S_iiii,@function
        .size           _Z14dynproc_kerneliPiS_S_iiii,(.L_x_5 - _Z14dynproc_kerneliPiS_S_iiii)
        .other          _Z14dynproc_kerneliPiS_S_iiii,@"STO_CUDA_ENTRY STV_DEFAULT"
_Z14dynproc_kerneliPiS_S_iiii:
.text._Z14dynproc_kerneliPiS_S_iiii:
[----:B------:R-:W-:Y:S01]  /*0000*/  LDC R1, c[0x0][0x37c] ;  /* 0x0000df00ff017b82 */ /* 0x000fe20000000800 */
[----:B------:R-:W0:Y:S07]  /*0010*/  LDCU UR9, c[0x0][0x380] ;  /* 0x00007000ff0977ac */ /* 0x000e2e0008000800 */
[----:B------:R-:W1:Y:S01]  /*0020*/  S2UR UR5, SR_CTAID.X ;  /* 0x00000000000579c3 */ /* 0x000e620000002500 */
[----:B------:R-:W2:Y:S01]  /*0030*/  S2R R4, SR_TID.X ;  /* 0x0000000000047919 */ /* 0x000ea20000002100 */
[----:B------:R-:W3:Y:S01]  /*0040*/  LDCU UR12, c[0x0][0x3a0] ;  /* 0x00007400ff0c77ac */ /* 0x000ee20008000800 */
[----:B------:R-:W4:Y:S05]  /*0050*/  LDCU.64 UR10, c[0x0][0x358] ;  /* 0x00006b00ff0a77ac */ /* 0x000f2a0008000a00 */
[----:B------:R-:W5:Y:S01]  /*0060*/  LDC R13, c[0x0][0x3ac] ;  /* 0x0000eb00ff0d7b82 */ /* 0x000f620000000800 */
[----:B0-----:R-:W-:-:S04]  /*0070*/  UIADD3 UR7, UPT, UPT, -UR9, URZ, URZ ;  /* 0x000000ff09077290 */ /* 0x001fc8000fffe1ff */
[----:B------:R-:W-:-:S04]  /*0080*/  ULEA UR4, UR7, 0x100, 0x1 ;  /* 0x0000010007047891 */ /* 0x000fc8000f8e08ff */
[----:B-1----:R-:W-:-:S06]  /*0090*/  UIMAD UR4, UR4, UR5, URZ ;  /* 0x00000005040472a4 */ /* 0x002fcc000f8e02ff */
[----:B-----5:R-:W-:-:S05]  /*00a0*/  IADD3 R7, PT, PT, -R13, UR4, RZ ;  /* 0x000000040d077c10 */ /* 0x020fca000fffe1ff */
[----:B--2---:R-:W-:-:S05]  /*00b0*/  IMAD.IADD R0, R7, 0x1, R4 ;  /* 0x0000000107007824 */ /* 0x004fca00078e0204 */
[----:B---3--:R-:W-:-:S04]  /*00c0*/  ISETP.GE.AND P0, PT, R0, UR12, PT ;  /* 0x0000000c00007c0c */ /* 0x008fc8000bf06270 */
[----:B------:R-:W-:-:S13]  /*00d0*/  ISETP.LT.OR P0, PT, R0, RZ, P0 ;  /* 0x000000ff0000720c */ /* 0x000fda0000701670 */
[----:B------:R-:W0:Y:S02]  /*00e0*/  @!P0 LDC.64 R2, c[0x0][0x390] ;  /* 0x0000e400ff028b82 */ /* 0x000e240000000a00 */
[----:B0-----:R-:W-:-:S05]  /*00f0*/  @!P0 IMAD.WIDE.U32 R2, R0, 0x4, R2 ;  /* 0x0000000400028825 */ /* 0x001fca00078e0002 */
[----:B----4-:R0:W2:Y:S01]  /*0100*/  @!P0 LDG.E R8, desc[UR10][R2.64] ;  /* 0x0000000a02088981 */ /* 0x0100a2000c1e1900 */
[----:B------:R-:W1:Y:S01]  /*0110*/  S2UR UR6, SR_CgaCtaId ;  /* 0x00000000000679c3 */ /* 0x000e620000008800 */
[----:B------:R-:W-:Y:S01]  /*0120*/  UMOV UR5, 0x400 ;  /* 0x0000040000057882 */ /* 0x000fe20000000000 */
[----:B------:R-:W-:Y:S01]  /*0130*/  VIADD R6, R7, 0xff ;  /* 0x000000ff07067836 */ /* 0x000fe20000000000 */
[----:B------:R-:W-:Y:S01]  /*0140*/  UISETP.GE.AND UP0, UPT, UR9, 0x1, UPT ;  /* 0x000000010900788c */ /* 0x000fe2000bf06270 */
[----:B0-----:R-:W-:-:S05]  /*0150*/  LOP3.LUT R2, RZ, R7, RZ, 0x33, !PT ;  /* 0x00000007ff027212 */ /* 0x001fca00078e33ff */
[----:B------:R-:W-:Y:S01]  /*0160*/  VIADD R2, R2, UR12 ;  /* 0x0000000c02027c36 */ /* 0x000fe20008000000 */
[----:B-1----:R-:W-:Y:S02]  /*0170*/  ULEA UR8, UR6, UR5, 0x18 ;  /* 0x0000000506087291 */ /* 0x002fe4000f8ec0ff */
[----:B------:R-:W-:-:S04]  /*0180*/  UIADD3 UR5, UPT, UPT, UR5, 0x400, URZ ;  /* 0x0000040005057890 */ /* 0x000fc8000fffe0ff */
[----:B------:R-:W-:Y:S01]  /*0190*/  LEA R5, R4, UR8, 0x2 ;  /* 0x0000000804057c11 */ /* 0x000fe2000f8e10ff */
[----:B------:R-:W-:-:S04]  /*01a0*/  ULEA UR5, UR6, UR5, 0x18 ;  /* 0x0000000506057291 */ /* 0x000fc8000f8ec0ff */
[----:B--2---:R0:W-:Y:S01]  /*01b0*/  @!P0 STS [R5], R8 ;  /* 0x0000000805008388 */ /* 0x0041e20000000800 */
[----:B------:R-:W-:Y:S01]  /*01c0*/  BAR.SYNC.DEFER_BLOCKING 0x0 ;  /* 0x0000000000007b1d */ /* 0x000fe20000010000 */
[----:B------:R-:W-:Y:S01]  /*01d0*/  ISETP.GE.AND P0, PT, R6, UR12, PT ;  /* 0x0000000c06007c0c */ /* 0x000fe2000bf06270 */
[--C-:B------:R-:W-:Y:S01]  /*01e0*/  IMAD.MOV R6, RZ, RZ, -R7.reuse ;  /* 0x000000ffff067224 */ /* 0x100fe200078e0a07 */
[----:B------:R-:W-:Y:S02]  /*01f0*/  SHF.R.S32.HI R7, RZ, 0x1f, R7 ;  /* 0x0000001fff077819 */ /* 0x000fe40000011407 */
[----:B------:R-:W-:Y:S02]  /*0200*/  SEL R11, R2, 0xff, P0 ;  /* 0x000000ff020b7807 */ /* 0x000fe40000000000 */
[----:B------:R-:W-:Y:S02]  /*0210*/  LOP3.LUT R9, R7, R6, RZ, 0xc0, !PT ;  /* 0x0000000607097212 */ /* 0x000fe400078ec0ff */
[----:B0-----:R-:W-:Y:S01]  /*0220*/  LEA R8, R4, UR5, 0x2 ;  /* 0x0000000504087c11 */ /* 0x001fe2000f8e10ff */
[----:B------:R-:W-:Y:S06]  /*0230*/  BRA.U !UP0, `(.L_x_0) ;  /* 0x0000000108987547 */ /* 0x000fec000b800000 */
[----:B------:R-:W0:Y:S01]  /*0240*/  LDC R7, c[0x0][0x3a8] ;  /* 0x0000ea00ff077b82 */ /* 0x000e220000000800 */
[C---:B------:R-:W-:Y:S01]  /*0250*/  VIADDMNMX R6, R4.reuse, 0xffffffff, R9, !PT ;  /* 0xffffffff04067846 */ /* 0x040fe20007800109 */
[----:B------:R-:W1:Y:S01]  /*0260*/  LDCU UR9, c[0x0][0x3a0] ;  /* 0x00007400ff0977ac */ /* 0x000e620008000800 */
[----:B------:R-:W-:Y:S01]  /*0270*/  IADD3 R17, PT, PT, -R4, 0xfe, RZ ;  /* 0x000000fe04117810 */ /* 0x000fe20007ffe1ff */
[----:B------:R-:W-:-:S04]  /*0280*/  UMOV UR5, 0x1 ;  /* 0x0000000100057882 */ /* 0x000fc80000000000 */
[----:B------:R-:W2:Y:S01]  /*0290*/  LDC.64 R2, c[0x0][0x388] ;  /* 0x0000e200ff027b82 */ /* 0x000ea20000000a00 */
[----:B0-----:R-:W-:Y:S01]  /*02a0*/  IMAD R10, R7, UR12, R4 ;  /* 0x0000000c070a7c24 */ /* 0x001fe2000f8e0204 */
[----:B------:R-:W-:-:S04]  /*02b0*/  VIADDMNMX R7, R4, 0x1, R11, PT ;  /* 0x0000000104077846 */ /* 0x000fc8000380010b */
[----:B------:R-:W-:Y:S01]  /*02c0*/  IADD3 R13, PT, PT, R10, UR4, -R13 ;  /* 0x000000040a0d7c10 */ /* 0x000fe2000fffe80d */
[----:B------:R-:W-:Y:S01]  /*02d0*/  UMOV UR4, UR7 ;  /* 0x0000000700047c82 */ /* 0x000fe20008000000 */
[----:B------:R-:W-:Y:S02]  /*02e0*/  LEA R10, R6, UR8, 0x2 ;  /* 0x00000008060a7c11 */ /* 0x000fe4000f8e10ff */
[----:B-12---:R-:W-:-:S07]  /*02f0*/  LEA R12, R7, UR8, 0x2 ;  /* 0x00000008070c7c11 */ /* 0x006fce000f8e10ff */
.L_x_3:
[----:B------:R-:W-:Y:S01]  /*0300*/  UIADD3 UR6, UPT, UPT, UR5, -0x1, URZ ;  /* 0xffffffff05067890 */ /* 0x000fe2000fffe0ff */
[----:B------:R-:W-:Y:S05]  /*0310*/  BSSY.RECONVERGENT B0, `(.L_x_1) ;  /* 0x000000e000007945 */ /* 0x000fea0003800200 */
[----:B------:R-:W-:-:S04]  /*0320*/  ISETP.LT.AND P0, PT, R17, UR6, PT ;  /* 0x0000000611007c0c */ /* 0x000fc8000bf01270 */
[----:B------:R-:W-:-:S04]  /*0330*/  ISETP.LE.U32.OR P0, PT, R4, UR6, P0 ;  /* 0x0000000604007c0c */ /* 0x000fc80008703470 */
[----:B------:R-:W-:-:S04]  /*0340*/  ISETP.LT.OR P0, PT, R4, R9, P0 ;  /* 0x000000090400720c */ /* 0x000fc80000701670 */
[----:B------:R-:W-:-:S13]  /*0350*/  ISETP.GT.OR P0, PT, R4, R11, P0 ;  /* 0x0000000b0400720c */ /* 0x000fda0000704670 */
[----:B01----:R-:W-:Y:S05]  /*0360*/  @P0 BRA `(.L_x_2) ;  /* 0x0000000000200947 */ /* 0x003fea0003800000 */
[----:B------:R-:W-:Y:S01]  /*0370*/  IMAD.WIDE R6, R13, 0x4, R2 ;  /* 0x000000040d067825 */ /* 0x000fe200078e0202 */
[----:B------:R-:W-:Y:S04]  /*0380*/  LDS R14, [R10] ;  /* 0x000000000a0e7984 */ /* 0x000fe80000000800 */
[----:B------:R-:W-:Y:S04]  /*0390*/  LDS R15, [R5] ;  /* 0x00000000050f7984 */ /* 0x000fe80000000800 */
[----:B------:R-:W2:Y:S04]  /*03a0*/  LDG.E R7, desc[UR10][R6.64] ;  /* 0x0000000a06077981 */ /* 0x000ea8000c1e1900 */
[----:B------:R-:W0:Y:S02]  /*03b0*/  LDS R16, [R12] ;  /* 0x000000000c107984 */ /* 0x000e240000000800 */
[----:B0-----:R-:W-:-:S05]  /*03c0*/  VIMNMX3 R14, R14, R15, R16, PT ;  /* 0x0000000f0e0e720f */ /* 0x001fca0003800110 */
[----:B--2---:R-:W-:-:S05]  /*03d0*/  IMAD.IADD R15, R14, 0x1, R7 ;  /* 0x000000010e0f7824 */ /* 0x004fca00078e0207 */
[----:B------:R0:W-:Y:S02]  /*03e0*/  STS [R8], R15 ;  /* 0x0000000f08007388 */ /* 0x0001e40000000800 */
.L_x_2:
[----:B------:R-:W-:Y:S05]  /*03f0*/  BSYNC.RECONVERGENT B0 ;  /* 0x0000000000007941 */ /* 0x000fea0003800200 */
.L_x_1:
[----:B------:R-:W-:Y:S01]  /*0400*/  BAR.SYNC.DEFER_BLOCKING 0x0 ;  /* 0x0000000000007b1d */ /* 0x000fe20000010000 */
[----:B------:R-:W-:-:S04]  /*0410*/  UIADD3 UR4, UPT, UPT, UR4, 0x1, URZ ;  /* 0x0000000104047890 */ /* 0x000fc8000fffe0ff */
[----:B------:R-:W-:-:S09]  /*0420*/  UISETP.NE.AND UP0, UPT, UR4, URZ, UPT ;  /* 0x000000ff0400728c */ /* 0x000fd2000bf05270 */
[----:B------:R-:W-:Y:S05]  /*0430*/  BRA.U !UP0, `(.L_x_0) ;  /* 0x0000000108187547 */ /* 0x000fea000b800000 */
[----:B------:R-:W1:Y:S01]  /*0440*/  @!P0 LDS R6, [R8] ;  /* 0x0000000008068984 */ /* 0x000e620000000800 */
[----:B------:R-:W-:Y:S01]  /*0450*/  VIADD R13, R13, UR9 ;  /* 0x000000090d0d7c36 */ /* 0x000fe20008000000 */
[----:B------:R-:W-:Y:S02]  /*0460*/  UIADD3 UR5, UPT, UPT, UR5, 0x1, URZ ;  /* 0x0000000105057890 */ /* 0x000fe4000fffe0ff */
[----:B-1----:R1:W-:Y:S01]  /*0470*/  @!P0 STS [R5], R6 ;  /* 0x0000000605008388 */ /* 0x0023e20000000800 */
[----:B------:R-:W-:Y:S06]  /*0480*/  BAR.SYNC.DEFER_BLOCKING 0x0 ;  /* 0x0000000000007b1d */ /* 0x000fec0000010000 */
[----:B------:R-:W-:Y:S05]  /*0490*/  BRA `(.L_x_3) ;  /* 0xfffffffc00987947 */ /* 0x000fea000383ffff */
.L_x_0:
[----:B------:R-:W-:Y:S05]  /*04a0*/  @P0 EXIT ;  /* 0x000000000000094d */ /* 0x000fea0003800000 */
[----:B------:R-:W1:Y:S01]  /*04b0*/  LDS R5, [R8] ;  /* 0x0000000008057984 */ /* 0x000e620000000800 */
[----:B------:R-:W2:Y:S02]  /*04c0*/  LDC.64 R2, c[0x0][0x398] ;  /* 0x0000e600ff027b82 */ /* 0x000ea40000000a00 */
[----:B--2---:R-:W-:-:S05]  /*04d0*/  IMAD.WIDE R2, R0, 0x4, R2 ;  /* 0x0000000400027825 */ /* 0x004fca00078e0202 */
[----:B-1----:R-:W-:Y:S01]  /*04e0*/  STG.E desc[UR10][R2.64], R5 ;  /* 0x0000000502007986 */ /* 0x002fe2000c10190a */
[----:B------:R-:W-:Y:S05]  /*04f0*/  EXIT ;  /* 0x000000000000794d */ /* 0x000fea0003800000 */
.L_x_4:
[----:B------:R-:W-:-:S00]  /*0500*/  BRA `(.L_x_4) ;  /* 0xfffffffc00fc7947 */ /* 0x000fc0000383ffff */
[----:B------:R-:W-:-:S00]  /*0510*/  NOP ;  /* 0x0000000000007918 */ /* 0x000fc00000000000 */
        /* <DEDUP_REMOVED lines=14> */
.L_x_5:


//--------------------- .nv.shared._Z14dynproc_kerneliPiS_S_iiii --------------------------
	.section	.nv.shared._Z14dynproc_kerneliPiS_S_iiii,"aw",@nobits
	.sectionflags	@""
	.align	4
.nv.shared._Z14dynproc_kerneliPiS_S_iiii:
	.zero		3072


//--------------------- .nv.shared.reserved.0     --------------------------
	.section	.nv.shared.reserved.0,"aw",@nobits
	.weak		__nv_reservedSMEM_offset_0_alias
	.size		__nv_reservedSMEM_offset_0_alias, 0, 64
	.other		__nv_reservedSMEM_offset_0_alias,@"STO_CUDA_RESERVED_SHARED STV_DEFAULT"
__nv_reservedSMEM_offset_0_alias:
	.zero		0
	.zero		64


//--------------------- .nv.constant0._Z14dynproc_kerneliPiS_S_iiii --------------------------
	.section	.nv.constant0._Z14dynproc_kerneliPiS_S_iiii,"a",@progbits
	.sectionflags	@""
	.align	4
.nv.constant0._Z14dynproc_kerneliPiS_S_iiii:
	.zero		944


//--------------------- SYMBOLS --------------------------

	.type		.nv.reservedSmem.offset0,@object
	.size		.nv.reservedSmem.offset0,0x4
	.type		.nv.reservedSmem.cap,@object
	.size		.nv.reservedSmem.cap,0x4
